//
// Generated by NVIDIA NVVM Compiler
//
// Compiler Build ID: CL-36424714
// Cuda compilation tools, release 13.0, V13.0.88
// Based on NVVM 20.0.0
//

.version 9.0
.target sm_100
.address_size 64

	// .globl	_Z3dotPKlS0_Pll
// _ZZ3dotPKlS0_PllE2As has been demoted
// _ZZ3dotPKlS0_PllE2Bs has been demoted

.visible .entry _Z3dotPKlS0_Pll(
	.param .u64 .ptr .align 1 _Z3dotPKlS0_Pll_param_0,
	.param .u64 .ptr .align 1 _Z3dotPKlS0_Pll_param_1,
	.param .u64 .ptr .align 1 _Z3dotPKlS0_Pll_param_2,
	.param .u64 _Z3dotPKlS0_Pll_param_3
)
{
	.reg .pred 	%p<3>;
	.reg .b32 	%r<29>;
	.reg .b32 	%f<105>;
	.reg .b64 	%rd<24>;
	// demoted variable
	.shared .align 4 .b8 _ZZ3dotPKlS0_PllE2As[4096];
	// demoted variable
	.shared .align 4 .b8 _ZZ3dotPKlS0_PllE2Bs[4096];
	ld.param.u64 	%rd4, [_Z3dotPKlS0_Pll_param_0];
	ld.param.u64 	%rd5, [_Z3dotPKlS0_Pll_param_1];
	ld.param.u64 	%rd6, [_Z3dotPKlS0_Pll_param_2];
	ld.param.u64 	%rd7, [_Z3dotPKlS0_Pll_param_3];
	mov.u32 	%r17, %ctaid.x;
	mov.u32 	%r18, %ctaid.y;
	mov.u32 	%r1, %tid.x;
	mov.u32 	%r2, %tid.y;
	shl.b32 	%r3, %r18, 5;
	cvt.u32.u64 	%r4, %rd7;
	mul.lo.s32 	%r28, %r3, %r4;
	add.s32 	%r19, %r4, %r28;
	add.s32 	%r6, %r19, -1;
	shl.b32 	%r7, %r17, 5;
	setp.gt.s32 	%p1, %r28, %r6;
	mov.f32 	%f104, 0f00000000;
	@%p1 bra 	$L__BB0_3;
	cvt.u64.u32 	%rd8, %r2;
	cvt.u64.u32 	%rd9, %r1;
	shl.b32 	%r20, %r2, 7;
	mov.u32 	%r21, _ZZ3dotPKlS0_PllE2As;
	add.s32 	%r8, %r21, %r20;
	shl.b32 	%r22, %r1, 2;
	add.s32 	%r9, %r8, %r22;
	mov.u32 	%r23, _ZZ3dotPKlS0_PllE2Bs;
	add.s32 	%r11, %r23, %r22;
	add.s32 	%r10, %r11, %r20;
	mad.lo.s64 	%rd1, %rd7, %rd8, %rd9;
	shl.b32 	%r12, %r4, 5;
	cvta.to.global.u64 	%rd2, %rd4;
	cvta.to.global.u64 	%rd3, %rd5;
	mov.f32 	%f104, 0f00000000;
	mov.u32 	%r27, %r7;
$L__BB0_2:
	cvt.s64.s32 	%rd10, %r27;
	add.s64 	%rd11, %rd1, %rd10;
	shl.b64 	%rd12, %rd11, 3;
	add.s64 	%rd13, %rd3, %rd12;
	cvt.s64.s32 	%rd14, %r28;
	add.s64 	%rd15, %rd1, %rd14;
	shl.b64 	%rd16, %rd15, 3;
	add.s64 	%rd17, %rd2, %rd16;
	ld.global.u64 	%rd18, [%rd17];
	cvt.rn.f32.s64 	%f6, %rd18;
	st.shared.f32 	[%r9], %f6;
	ld.global.u64 	%rd19, [%rd13];
	cvt.rn.f32.s64 	%f7, %rd19;
	st.shared.f32 	[%r10], %f7;
	bar.sync 	0;
	ld.shared.f32 	%f8, [%r8];
	ld.shared.f32 	%f9, [%r11];
	fma.rn.f32 	%f10, %f8, %f9, %f104;
	ld.shared.f32 	%f11, [%r8+4];
	ld.shared.f32 	%f12, [%r11+128];
	fma.rn.f32 	%f13, %f11, %f12, %f10;
	ld.shared.f32 	%f14, [%r8+8];
	ld.shared.f32 	%f15, [%r11+256];
	fma.rn.f32 	%f16, %f14, %f15, %f13;
	ld.shared.f32 	%f17, [%r8+12];
	ld.shared.f32 	%f18, [%r11+384];
	fma.rn.f32 	%f19, %f17, %f18, %f16;
	ld.shared.f32 	%f20, [%r8+16];
	ld.shared.f32 	%f21, [%r11+512];
	fma.rn.f32 	%f22, %f20, %f21, %f19;
	ld.shared.f32 	%f23, [%r8+20];
	ld.shared.f32 	%f24, [%r11+640];
	fma.rn.f32 	%f25, %f23, %f24, %f22;
	ld.shared.f32 	%f26, [%r8+24];
	ld.shared.f32 	%f27, [%r11+768];
	fma.rn.f32 	%f28, %f26, %f27, %f25;
	ld.shared.f32 	%f29, [%r8+28];
	ld.shared.f32 	%f30, [%r11+896];
	fma.rn.f32 	%f31, %f29, %f30, %f28;
	ld.shared.f32 	%f32, [%r8+32];
	ld.shared.f32 	%f33, [%r11+1024];
	fma.rn.f32 	%f34, %f32, %f33, %f31;
	ld.shared.f32 	%f35, [%r8+36];
	ld.shared.f32 	%f36, [%r11+1152];
	fma.rn.f32 	%f37, %f35, %f36, %f34;
	ld.shared.f32 	%f38, [%r8+40];
	ld.shared.f32 	%f39, [%r11+1280];
	fma.rn.f32 	%f40, %f38, %f39, %f37;
	ld.shared.f32 	%f41, [%r8+44];
	ld.shared.f32 	%f42, [%r11+1408];
	fma.rn.f32 	%f43, %f41, %f42, %f40;
	ld.shared.f32 	%f44, [%r8+48];
	ld.shared.f32 	%f45, [%r11+1536];
	fma.rn.f32 	%f46, %f44, %f45, %f43;
	ld.shared.f32 	%f47, [%r8+52];
	ld.shared.f32 	%f48, [%r11+1664];
	fma.rn.f32 	%f49, %f47, %f48, %f46;
	ld.shared.f32 	%f50, [%r8+56];
	ld.shared.f32 	%f51, [%r11+1792];
	fma.rn.f32 	%f52, %f50, %f51, %f49;
	ld.shared.f32 	%f53, [%r8+60];
	ld.shared.f32 	%f54, [%r11+1920];
	fma.rn.f32 	%f55, %f53, %f54, %f52;
	ld.shared.f32 	%f56, [%r8+64];
	ld.shared.f32 	%f57, [%r11+2048];
	fma.rn.f32 	%f58, %f56, %f57, %f55;
	ld.shared.f32 	%f59, [%r8+68];
	ld.shared.f32 	%f60, [%r11+2176];
	fma.rn.f32 	%f61, %f59, %f60, %f58;
	ld.shared.f32 	%f62, [%r8+72];
	ld.shared.f32 	%f63, [%r11+2304];
	fma.rn.f32 	%f64, %f62, %f63, %f61;
	ld.shared.f32 	%f65, [%r8+76];
	ld.shared.f32 	%f66, [%r11+2432];
	fma.rn.f32 	%f67, %f65, %f66, %f64;
	ld.shared.f32 	%f68, [%r8+80];
	ld.shared.f32 	%f69, [%r11+2560];
	fma.rn.f32 	%f70, %f68, %f69, %f67;
	ld.shared.f32 	%f71, [%r8+84];
	ld.shared.f32 	%f72, [%r11+2688];
	fma.rn.f32 	%f73, %f71, %f72, %f70;
	ld.shared.f32 	%f74, [%r8+88];
	ld.shared.f32 	%f75, [%r11+2816];
	fma.rn.f32 	%f76, %f74, %f75, %f73;
	ld.shared.f32 	%f77, [%r8+92];
	ld.shared.f32 	%f78, [%r11+2944];
	fma.rn.f32 	%f79, %f77, %f78, %f76;
	ld.shared.f32 	%f80, [%r8+96];
	ld.shared.f32 	%f81, [%r11+3072];
	fma.rn.f32 	%f82, %f80, %f81, %f79;
	ld.shared.f32 	%f83, [%r8+100];
	ld.shared.f32 	%f84, [%r11+3200];
	fma.rn.f32 	%f85, %f83, %f84, %f82;
	ld.shared.f32 	%f86, [%r8+104];
	ld.shared.f32 	%f87, [%r11+3328];
	fma.rn.f32 	%f88, %f86, %f87, %f85;
	ld.shared.f32 	%f89, [%r8+108];
	ld.shared.f32 	%f90, [%r11+3456];
	fma.rn.f32 	%f91, %f89, %f90, %f88;
	ld.shared.f32 	%f92, [%r8+112];
	ld.shared.f32 	%f93, [%r11+3584];
	fma.rn.f32 	%f94, %f92, %f93, %f91;
	ld.shared.f32 	%f95, [%r8+116];
	ld.shared.f32 	%f96, [%r11+3712];
	fma.rn.f32 	%f97, %f95, %f96, %f94;
	ld.shared.f32 	%f98, [%r8+120];
	ld.shared.f32 	%f99, [%r11+3840];
	fma.rn.f32 	%f100, %f98, %f99, %f97;
	ld.shared.f32 	%f101, [%r8+124];
	ld.shared.f32 	%f102, [%r11+3968];
	fma.rn.f32 	%f104, %f101, %f102, %f100;
	bar.sync 	0;
	add.s32 	%r28, %r28, 32;
	add.s32 	%r27, %r27, %r12;
	setp.le.s32 	%p2, %r28, %r6;
	@%p2 bra 	$L__BB0_2;
$L__BB0_3:
	cvta.to.global.u64 	%rd20, %rd6;
	add.s32 	%r24, %r3, %r2;
	add.s32 	%r25, %r7, %r1;
	mad.lo.s32 	%r26, %r24, %r4, %r25;
	cvt.rzi.s64.f32 	%rd21, %f104;
	mul.wide.s32 	%rd22, %r26, 8;
	add.s64 	%rd23, %rd20, %rd22;
	st.global.u64 	[%rd23], %rd21;
	ret;

}


// ===== COMPILED SASS (sm_100) =====

	.target	sm_100

	.elftype	@"ET_EXEC"


//--------------------- .note.nv.tkinfo           --------------------------
	.section	.note.nv.tkinfo,"",@"SHT_NOTE"
	.sectionflags	@"SHF_NOTE_NV_TKINFO"
	.tkinfo
        /*0018*/ 	.word	0x00000002
        /*0030*/ 	.string	""
        /*0030*/ 	.string	"ptxas"
        /*0030*/ 	.string	"Cuda compilation tools, release 13.0, V13.0.88"
        /*0030*/ 	.string	"Build cuda_13.0.r13.0/compiler.36424714_0"
        /*0030*/ 	.string	"-arch sm_100 -m 64 "



//--------------------- .note.nv.cuinfo           --------------------------
	.section	.note.nv.cuinfo,"",@"SHT_NOTE"
	.sectionflags	@"SHF_NOTE_NV_CUINFO"
        /*0018*/ 	.short	0x0002
        /*001a*/ 	.short	0x0064
        /*001c*/ 	.short	0x0082
	.zero		2


//--------------------- .nv.info                  --------------------------
	.section	.nv.info,"",@"SHT_CUDA_INFO"
	.align	4


	//----- nvinfo : EIATTR_REGCOUNT
	.align		4
        /*0000*/ 	.byte	0x04, 0x2f
        /*0002*/ 	.short	(.L_1 - .L_0)
	.align		4
.L_0:
        /*0004*/ 	.word	index@(_Z3dotPKlS0_Pll)
        /*0008*/ 	.word	0x00000020


	//----- nvinfo : EIATTR_FRAME_SIZE
	.align		4
.L_1:
        /*000c*/ 	.byte	0x04, 0x11
        /*000e*/ 	.short	(.L_3 - .L_2)
	.align		4
.L_2:
        /*0010*/ 	.word	index@(_Z3dotPKlS0_Pll)
        /*0014*/ 	.word	0x00000000


	//----- nvinfo : EIATTR_MIN_STACK_SIZE
	.align		4
.L_3:
        /*0018*/ 	.byte	0x04, 0x12
        /*001a*/ 	.short	(.L_5 - .L_4)
	.align		4
.L_4:
        /*001c*/ 	.word	index@(_Z3dotPKlS0_Pll)
        /*0020*/ 	.word	0x00000000
.L_5:


//--------------------- .nv.compat                --------------------------
	.section	.nv.compat,"",@"SHT_CUDA_COMPAT_INFO"
	.align	4
        /*0000*/ 	.byte	0x02, 0x09, 0x00, 0x00, 0x02, 0x02, 0x01, 0x00, 0x02, 0x05, 0x05, 0x00, 0x03, 0x07, 0x01, 0x01
        /*0010*/ 	.byte	0x02, 0x03, 0x00, 0x00, 0x02, 0x06, 0x01, 0x00, 0x04, 0x0b, 0x08, 0x00, 0x09, 0x00, 0x00, 0x00
        /*0020*/ 	.byte	0x00, 0x00, 0x00, 0x00


//--------------------- .nv.info._Z3dotPKlS0_Pll  --------------------------
	.section	.nv.info._Z3dotPKlS0_Pll,"",@"SHT_CUDA_INFO"
	.sectionflags	@""
	.align	4


	//----- nvinfo : EIATTR_CUDA_API_VERSION
	.align		4
        /*0000*/ 	.byte	0x04, 0x37
        /*0002*/ 	.short	(.L_7 - .L_6)
.L_6:
        /*0004*/ 	.word	0x00000082


	//----- nvinfo : EIATTR_KPARAM_INFO
	.align		4
.L_7:
        /*0008*/ 	.byte	0x04, 0x17
        /*000a*/ 	.short	(.L_9 - .L_8)
.L_8:
        /*000c*/ 	.word	0x00000000
        /*0010*/ 	.short	0x0003
        /*0012*/ 	.short	0x0018
        /*0014*/ 	.byte	0x00, 0xf0, 0x21, 0x00


	//----- nvinfo : EIATTR_KPARAM_INFO
	.align		4
.L_9:
        /*0018*/ 	.byte	0x04, 0x17
        /*001a*/ 	.short	(.L_11 - .L_10)
.L_10:
        /*001c*/ 	.word	0x00000000
        /*0020*/ 	.short	0x0002
        /*0022*/ 	.short	0x0010
        /*0024*/ 	.byte	0x00, 0xf5, 0x21, 0x00


	//----- nvinfo : EIATTR_KPARAM_INFO
	.align		4
.L_11:
        /*0028*/ 	.byte	0x04, 0x17
        /*002a*/ 	.short	(.L_13 - .L_12)
.L_12:
        /*002c*/ 	.word	0x00000000
        /*0030*/ 	.short	0x0001
        /*0032*/ 	.short	0x0008
        /*0034*/ 	.byte	0x00, 0xf5, 0x21, 0x00


	//----- nvinfo : EIATTR_KPARAM_INFO
	.align		4
.L_13:
        /*0038*/ 	.byte	0x04, 0x17
        /*003a*/ 	.short	(.L_15 - .L_14)
.L_14:
        /*003c*/ 	.word	0x00000000
        /*0040*/ 	.short	0x0000
        /*0042*/ 	.short	0x0000
        /*0044*/ 	.byte	0x00, 0xf5, 0x21, 0x00


	//----- nvinfo : EIATTR_SPARSE_MMA_MASK
	.align		4
.L_15:
        /*0048*/ 	.byte	0x03, 0x50
        /*004a*/ 	.short	0x0000


	//----- nvinfo : EIATTR_MAXREG_COUNT
	.align		4
        /*004c*/ 	.byte	0x03, 0x1b
        /*004e*/ 	.short	0x00ff


	//----- nvinfo : EIATTR_NUM_BARRIERS
	.align		4
        /*0050*/ 	.byte	0x02, 0x4c
        /*0052*/ 	.byte	0x01
	.zero		1


	//----- nvinfo : EIATTR_MERCURY_ISA_VERSION
	.align		4
        /*0054*/ 	.byte	0x03, 0x5f
        /*0056*/ 	.short	0x0101


	//----- nvinfo : EIATTR_VRC_CTA_INIT_COUNT
	.align		4
        /*0058*/ 	.byte	0x02, 0x4a
	.zero		1
	.zero		1


	//----- nvinfo : EIATTR_EXIT_INSTR_OFFSETS
	.align		4
        /*005c*/ 	.byte	0x04, 0x1c
        /*005e*/ 	.short	(.L_17 - .L_16)


	//   ....[0]....
.L_16:
        /*0060*/ 	.word	0x00000810


	//----- nvinfo : EIATTR_CBANK_PARAM_SIZE
	.align		4
.L_17:
        /*0064*/ 	.byte	0x03, 0x19
        /*0066*/ 	.short	0x0020


	//----- nvinfo : EIATTR_PARAM_CBANK
	.align		4
        /*0068*/ 	.byte	0x04, 0x0a
        /*006a*/ 	.short	(.L_19 - .L_18)
	.align		4
.L_18:
        /*006c*/ 	.word	index@(.nv.constant0._Z3dotPKlS0_Pll)
        /*0070*/ 	.short	0x0380
        /*0072*/ 	.short	0x0020


	//----- nvinfo : EIATTR_SW_WAR
	.align		4
.L_19:
        /*0074*/ 	.byte	0x04, 0x36
        /*0076*/ 	.short	(.L_21 - .L_20)
.L_20:
        /*0078*/ 	.word	0x00000008
.L_21:


//--------------------- .nv.callgraph             --------------------------
	.section	.nv.callgraph,"",@"SHT_CUDA_CALLGRAPH"
	.align	4
	.sectionentsize	8
	.align		4
        /*0000*/ 	.word	0x00000000
	.align		4
        /*0004*/ 	.word	0xffffffff
	.align		4
        /*0008*/ 	.word	0x00000000
	.align		4
        /*000c*/ 	.word	0xfffffffe
	.align		4
        /*0010*/ 	.word	0x00000000
	.align		4
        /*0014*/ 	.word	0xfffffffd
	.align		4
        /*0018*/ 	.word	0x00000000
	.align		4
        /*001c*/ 	.word	0xfffffffc


//--------------------- .text._Z3dotPKlS0_Pll     --------------------------
	.section	.text._Z3dotPKlS0_Pll,"ax",@progbits
	.align	128
        .global         _Z3dotPKlS0_Pll
        .type           _Z3dotPKlS0_Pll,@function
        .size           _Z3dotPKlS0_Pll,(.L_x_3 - _Z3dotPKlS0_Pll)
        .other          _Z3dotPKlS0_Pll,@"STO_CUDA_ENTRY STV_DEFAULT"
_Z3dotPKlS0_Pll:
.text._Z3dotPKlS0_Pll:
[----:B------:R-:W-:Y:S08]  /*0000*/  LDC R1, c[0x0][0x37c] ;  /* 0x0000df00ff017b82 */ /* 0x000ff00000000800 */
[----:B------:R-:W0:Y:S01]  /*0010*/  S2UR UR4, SR_CTAID.Y ;  /* 0x00000000000479c3 */ /* 0x000e220000002600 */
[----:B------:R-:W1:Y:S01]  /*0020*/  S2R R3, SR_TID.Y ;  /* 0x0000000000037919 */ /* 0x000e620000002200 */
[----:B------:R-:W2:Y:S01]  /*0030*/  LDCU.64 UR10, c[0x0][0x358] ;  /* 0x00006b00ff0a77ac */ /* 0x000ea20008000a00 */
[----:B------:R-:W-:Y:S01]  /*0040*/  HFMA2 R19, -RZ, RZ, 0, 0 ;  /* 0x00000000ff137431 */ /* 0x000fe200000001ff */
[----:B------:R-:W3:Y:S04]  /*0050*/  S2R R20, SR_TID.X ;  /* 0x0000000000147919 */ /* 0x000ee80000002100 */
[----:B------:R-:W4:Y:S08]  /*0060*/  LDC R0, c[0x0][0x398] ;  /* 0x0000e600ff007b82 */ /* 0x000f300000000800 */
[----:B------:R-:W5:Y:S01]  /*0070*/  S2UR UR5, SR_CTAID.X ;  /* 0x00000000000579c3 */ /* 0x000f620000002500 */
[----:B0-----:R-:W-:-:S06]  /*0080*/  USHF.L.U32 UR4, UR4, 0x5, URZ ;  /* 0x0000000504047899 */ /* 0x001fcc00080006ff */
[----:B----4-:R-:W-:-:S05]  /*0090*/  IMAD R17, R0, UR4, RZ ;  /* 0x0000000400117c24 */ /* 0x010fca000f8e02ff */
[----:B------:R-:W-:Y:S01]  /*00a0*/  IADD3 R18, PT, PT, R17, -0x1, R0 ;  /* 0xffffffff11127810 */ /* 0x000fe20007ffe000 */
[----:B-----5:R-:W-:-:S03]  /*00b0*/  USHF.L.U32 UR5, UR5, 0x5, URZ ;  /* 0x0000000505057899 */ /* 0x020fc600080006ff */
[----:B------:R-:W-:-:S13]  /*00c0*/  ISETP.GT.AND P0, PT, R17, R18, PT ;  /* 0x000000121100720c */ /* 0x000fda0003f04270 */
[----:B-123--:R-:W-:Y:S05]  /*00d0*/  @P0 BRA `(.L_x_0) ;  /* 0x0000000400b00947 */ /* 0x00efea0003800000 */
[----:B------:R-:W0:Y:S01]  /*00e0*/  S2UR UR8, SR_CgaCtaId ;  /* 0x00000000000879c3 */ /* 0x000e220000008800 */
[----:B------:R-:W1:Y:S01]  /*00f0*/  LDCU UR9, c[0x0][0x39c] ;  /* 0x00007380ff0977ac */ /* 0x000e620008000800 */
[----:B------:R-:W-:Y:S02]  /*0100*/  MOV R21, RZ ;  /* 0x000000ff00157202 */ /* 0x000fe40000000f00 */
[----:B------:R-:W-:Y:S01]  /*0110*/  MOV R19, RZ ;  /* 0x000000ff00137202 */ /* 0x000fe20000000f00 */
[----:B------:R-:W-:Y:S01]  /*0120*/  UMOV UR6, 0x400 ;  /* 0x0000040000067882 */ /* 0x000fe20000000000 */
[----:B------:R-:W-:Y:S01]  /*0130*/  MOV R5, UR5 ;  /* 0x0000000500057c02 */ /* 0x000fe20008000f00 */
[----:B------:R-:W-:Y:S01]  /*0140*/  UIADD3 UR7, UPT, UPT, UR6, 0x1000, URZ ;  /* 0x0000100006077890 */ /* 0x000fe2000fffe0ff */
[C---:B------:R-:W-:Y:S01]  /*0150*/  IMAD.WIDE.U32 R22, R3.reuse, R0, R20 ;  /* 0x0000000003167225 */ /* 0x040fe200078e0014 */
[----:B------:R-:W2:Y:S03]  /*0160*/  LDCU.128 UR12, c[0x0][0x380] ;  /* 0x00007000ff0c77ac */ /* 0x000ea60008000c00 */
[----:B-1----:R-:W-:Y:S01]  /*0170*/  IMAD R2, R3, UR9, R23 ;  /* 0x0000000903027c24 */ /* 0x002fe2000f8e0217 */
[----:B0-----:R-:W-:-:S02]  /*0180*/  ULEA UR6, UR8, UR6, 0x18 ;  /* 0x0000000608067291 */ /* 0x001fc4000f8ec0ff */
[----:B------:R-:W-:-:S04]  /*0190*/  ULEA UR7, UR8, UR7, 0x18 ;  /* 0x0000000708077291 */ /* 0x000fc8000f8ec0ff */
[C---:B------:R-:W-:Y:S02]  /*01a0*/  LEA R16, R3.reuse, UR6, 0x7 ;  /* 0x0000000603107c11 */ /* 0x040fe4000f8e38ff */
[C---:B------:R-:W-:Y:S02]  /*01b0*/  LEA R6, R20.reuse, UR7, 0x2 ;  /* 0x0000000714067c11 */ /* 0x040fe4000f8e10ff */
[----:B------:R-:W-:Y:S02]  /*01c0*/  LEA R7, R20, R16, 0x2 ;  /* 0x0000001014077211 */ /* 0x000fe400078e10ff */
[----:B--2---:R-:W-:-:S07]  /*01d0*/  LEA R4, R3, R6, 0x7 ;  /* 0x0000000603047211 */ /* 0x004fce00078e38ff */
.L_x_1:
[-C--:B------:R-:W-:Y:S02]  /*01e0*/  IADD3 R9, P0, PT, R17, R22.reuse, RZ ;  /* 0x0000001611097210 */ /* 0x080fe40007f1e0ff */
[----:B------:R-:W-:Y:S02]  /*01f0*/  IADD3 R13, P1, PT, R5, R22, RZ ;  /* 0x00000016050d7210 */ /* 0x000fe40007f3e0ff */
[-C--:B------:R-:W-:Y:S02]  /*0200*/  LEA.HI.X.SX32 R12, R17, R2.reuse, 0x1, P0 ;  /* 0x00000002110c7211 */ /* 0x080fe400000f0eff */
[----:B------:R-:W-:Y:S02]  /*0210*/  LEA R10, P0, R9, UR12, 0x3 ;  /* 0x0000000c090a7c11 */ /* 0x000fe4000f8018ff */
[----:B------:R-:W-:Y:S02]  /*0220*/  LEA.HI.X.SX32 R14, R5, R2, 0x1, P1 ;  /* 0x00000002050e7211 */ /* 0x000fe400008f0eff */
[----:B------:R-:W-:-:S02]  /*0230*/  LEA R8, P1, R13, UR14, 0x3 ;  /* 0x0000000e0d087c11 */ /* 0x000fc4000f8218ff */
[----:B------:R-:W-:Y:S02]  /*0240*/  LEA.HI.X R11, R9, UR13, R12, 0x3, P0 ;  /* 0x0000000d090b7c11 */ /* 0x000fe400080f1c0c */
[----:B------:R-:W-:-:S04]  /*0250*/  LEA.HI.X R9, R13, UR15, R14, 0x3, P1 ;  /* 0x0000000f0d097c11 */ /* 0x000fc800088f1c0e */
[----:B------:R-:W2:Y:S04]  /*0260*/  LDG.E.64 R10, desc[UR10][R10.64] ;  /* 0x0000000a0a0a7981 */ /* 0x000ea8000c1e1b00 */
[----:B------:R-:W3:Y:S01]  /*0270*/  LDG.E.64 R8, desc[UR10][R8.64] ;  /* 0x0000000a08087981 */ /* 0x000ee2000c1e1b00 */
[----:B------:R-:W-:Y:S02]  /*0280*/  IADD3 R17, PT, PT, R17, 0x20, RZ ;  /* 0x0000002011117810 */ /* 0x000fe40007ffe0ff */
[----:B------:R-:W-:Y:S02]  /*0290*/  LEA R5, R0, R5, 0x5 ;  /* 0x0000000500057211 */ /* 0x000fe400078e28ff */
[----:B------:R-:W-:Y:S01]  /*02a0*/  ISETP.GT.AND P0, PT, R17, R18, PT ;  /* 0x000000121100720c */ /* 0x000fe20003f04270 */
[----:B--2---:R-:W0:Y:S08]  /*02b0*/  I2F.S64 R24, R10 ;  /* 0x0000000a00187312 */ /* 0x004e300000301400 */
[----:B---3--:R-:W1:Y:S01]  /*02c0*/  I2F.S64 R29, R8 ;  /* 0x00000008001d7312 */ /* 0x008e620000301400 */
[----:B0-----:R-:W-:Y:S04]  /*02d0*/  STS [R7], R24 ;  /* 0x0000001807007388 */ /* 0x001fe80000000800 */
[----:B-1----:R-:W-:Y:S01]  /*02e0*/  STS [R4], R29 ;  /* 0x0000001d04007388 */ /* 0x002fe20000000800 */
[----:B------:R-:W-:Y:S06]  /*02f0*/  BAR.SYNC.DEFER_BLOCKING 0x0 ;  /* 0x0000000000007b1d */ /* 0x000fec0000010000 */
[----:B------:R-:W-:Y:S04]  /*0300*/  LDS R27, [R6] ;  /* 0x00000000061b7984 */ /* 0x000fe80000000800 */
[----:B------:R-:W0:Y:S04]  /*0310*/  LDS.128 R12, [R16] ;  /* 0x00000000100c7984 */ /* 0x000e280000000c00 */
[----:B------:R-:W1:Y:S04]  /*0320*/  LDS R28, [R6+0x80] ;  /* 0x00008000061c7984 */ /* 0x000e680000000800 */
[----:B------:R-:W2:Y:S04]  /*0330*/  LDS R25, [R6+0x100] ;  /* 0x0001000006197984 */ /* 0x000ea80000000800 */
[----:B------:R-:W3:Y:S04]  /*0340*/  LDS R26, [R6+0x180] ;  /* 0x00018000061a7984 */ /* 0x000ee80000000800 */
[----:B------:R-:W-:Y:S04]  /*0350*/  LDS.128 R8, [R16+0x10] ;  /* 0x0000100010087984 */ /* 0x000fe80000000c00 */
[----:B------:R-:W-:Y:S01]  /*0360*/  LDS R24, [R6+0x280] ;  /* 0x0002800006187984 */ /* 0x000fe20000000800 */
[----:B0-----:R-:W-:-:S03]  /*0370*/  FFMA R12, R12, R27, R19 ;  /* 0x0000001b0c0c7223 */ /* 0x001fc60000000013 */
[----:B------:R-:W0:Y:S01]  /*0380*/  LDS R27, [R6+0x200] ;  /* 0x00020000061b7984 */ /* 0x000e220000000800 */
[----:B-1----:R-:W-:-:S03]  /*0390*/  FFMA R12, R28, R13, R12 ;  /* 0x0000000d1c0c7223 */ /* 0x002fc6000000000c */
[----:B------:R-:W1:Y:S01]  /*03a0*/  LDS R19, [R6+0x300] ;  /* 0x0003000006137984 */ /* 0x000e620000000800 */
[----:B--2---:R-:W-:-:S03]  /*03b0*/  FFMA R25, R25, R14, R12 ;  /* 0x0000000e19197223 */ /* 0x004fc6000000000c */
[----:B------:R-:W-:Y:S01]  /*03c0*/  LDS R28, [R6+0x980] ;  /* 0x00098000061c7984 */ /* 0x000fe20000000800 */
[----:B---3--:R-:W-:-:S03]  /*03d0*/  FFMA R15, R26, R15, R25 ;  /* 0x0000000f1a0f7223 */ /* 0x008fc60000000019 */
[----:B------:R-:W2:Y:S04]  /*03e0*/  LDS R26, [R6+0x380] ;  /* 0x00038000061a7984 */ /* 0x000ea80000000800 */
[----:B------:R-:W-:Y:S01]  /*03f0*/  LDS R25, [R6+0x400] ;  /* 0x0004000006197984 */ /* 0x000fe20000000800 */
[----:B0-----:R-:W-:-:S03]  /*0400*/  FFMA R27, R8, R27, R15 ;  /* 0x0000001b081b7223 */ /* 0x001fc6000000000f */
[----:B------:R-:W0:Y:S01]  /*0410*/  LDS.128 R12, [R16+0x20] ;  /* 0x00002000100c7984 */ /* 0x000e220000000c00 */
[----:B------:R-:W-:-:S03]  /*0420*/  FFMA R8, R24, R9, R27 ;  /* 0x0000000918087223 */ /* 0x000fc6000000001b */
[----:B------:R-:W3:Y:S01]  /*0430*/  LDS R24, [R6+0x480] ;  /* 0x0004800006187984 */ /* 0x000ee20000000800 */
[----:B-1----:R-:W-:-:S03]  /*0440*/  FFMA R9, R19, R10, R8 ;  /* 0x0000000a13097223 */ /* 0x002fc60000000008 */
[----:B------:R-:W1:Y:S01]  /*0450*/  LDS R19, [R6+0x500] ;  /* 0x0005000006137984 */ /* 0x000e620000000800 */
[----:B--2---:R-:W-:-:S03]  /*0460*/  FFMA R9, R26, R11, R9 ;  /* 0x0000000b1a097223 */ /* 0x004fc60000000009 */
[----:B------:R-:W2:Y:S01]  /*0470*/  LDS R26, [R6+0x580] ;  /* 0x00058000061a7984 */ /* 0x000ea20000000800 */
[----:B0-----:R-:W-:-:S03]  /*0480*/  FFMA R27, R12, R25, R9 ;  /* 0x000000190c1b7223 */ /* 0x001fc60000000009 */
[----:B------:R-:W-:Y:S01]  /*0490*/  LDS R25, [R6+0x600] ;  /* 0x0006000006197984 */ /* 0x000fe20000000800 */
[----:B---3--:R-:W-:-:S03]  /*04a0*/  FFMA R12, R24, R13, R27 ;  /* 0x0000000d180c7223 */ /* 0x008fc6000000001b */
[----:B------:R-:W0:Y:S01]  /*04b0*/  LDS.128 R8, [R16+0x30] ;  /* 0x0000300010087984 */ /* 0x000e220000000c00 */
[----:B-1----:R-:W-:-:S03]  /*04c0*/  FFMA R13, R19, R14, R12 ;  /* 0x0000000e130d7223 */ /* 0x002fc6000000000c */
[----:B------:R-:W1:Y:S01]  /*04d0*/  LDS R24, [R6+0x680] ;  /* 0x0006800006187984 */ /* 0x000e620000000800 */
[----:B--2---:R-:W-:-:S03]  /*04e0*/  FFMA R13, R26, R15, R13 ;  /* 0x0000000f1a0d7223 */ /* 0x004fc6000000000d */
[----:B------:R-:W2:Y:S04]  /*04f0*/  LDS R19, [R6+0x700] ;  /* 0x0007000006137984 */ /* 0x000ea80000000800 */
[----:B------:R-:W3:Y:S01]  /*0500*/  LDS R26, [R6+0x780] ;  /* 0x00078000061a7984 */ /* 0x000ee20000000800 */
[----:B0-----:R-:W-:-:S03]  /*0510*/  FFMA R27, R8, R25, R13 ;  /* 0x00000019081b7223 */ /* 0x001fc6000000000d */
[----:B------:R-:W-:Y:S01]  /*0520*/  LDS R25, [R6+0x800] ;  /* 0x0008000006197984 */ /* 0x000fe20000000800 */
[----:B-1----:R-:W-:-:S03]  /*0530*/  FFMA R8, R24, R9, R27 ;  /* 0x0000000918087223 */ /* 0x002fc6000000001b */
[----:B------:R-:W0:Y:S01]  /*0540*/  LDS.128 R12, [R16+0x40] ;  /* 0x00004000100c7984 */ /* 0x000e220000000c00 */
[----:B--2---:R-:W-:-:S03]  /*0550*/  FFMA R9, R19, R10, R8 ;  /* 0x0000000a13097223 */ /* 0x004fc60000000008 */
[----:B------:R-:W1:Y:S01]  /*0560*/  LDS R24, [R6+0x880] ;  /* 0x0008800006187984 */ /* 0x000e620000000800 */
[----:B---3--:R-:W-:-:S03]  /*0570*/  FFMA R9, R26, R11, R9 ;  /* 0x0000000b1a097223 */ /* 0x008fc60000000009 */
[----:B------:R-:W2:Y:S04]  /*0580*/  LDS R19, [R6+0x900] ;  /* 0x0009000006137984 */ /* 0x000ea80000000800 */
[----:B------:R-:W-:Y:S01]  /*0590*/  LDS R26, [R6+0xa80] ;  /* 0x000a8000061a7984 */ /* 0x000fe20000000800 */
[----:B0-----:R-:W-:-:S03]  /*05a0*/  FFMA R27, R12, R25, R9 ;  /* 0x000000190c1b7223 */ /* 0x001fc60000000009 */
[----:B------:R-:W-:Y:S01]  /*05b0*/  LDS R25, [R6+0xa00] ;  /* 0x000a000006197984 */ /* 0x000fe20000000800 */
[----:B-1----:R-:W-:-:S03]  /*05c0*/  FFMA R24, R24, R13, R27 ;  /* 0x0000000d18187223 */ /* 0x002fc6000000001b */
[----:B------:R-:W0:Y:S01]  /*05d0*/  LDS.128 R8, [R16+0x50] ;  /* 0x0000500010087984 */ /* 0x000e220000000c00 */
[----:B--2---:R-:W-:-:S03]  /*05e0*/  FFMA R13, R19, R14, R24 ;  /* 0x0000000e130d7223 */ /* 0x004fc60000000018 */
[----:B------:R-:W1:Y:S01]  /*05f0*/  LDS R19, [R6+0xb00] ;  /* 0x000b000006137984 */ /* 0x000e620000000800 */
[----:B------:R-:W-:-:S03]  /*0600*/  FFMA R13, R28, R15, R13 ;  /* 0x0000000f1c0d7223 */ /* 0x000fc6000000000d */
[----:B------:R-:W2:Y:S04]  /*0610*/  LDS R28, [R6+0xb80] ;  /* 0x000b8000061c7984 */ /* 0x000ea80000000800 */
[----:B------:R-:W-:Y:S01]  /*0620*/  LDS R24, [R6+0xc80] ;  /* 0x000c800006187984 */ /* 0x000fe20000000800 */
[----:B0-----:R-:W-:-:S03]  /*0630*/  FFMA R27, R8, R25, R13 ;  /* 0x00000019081b7223 */ /* 0x001fc6000000000d */
[----:B------:R-:W-:Y:S01]  /*0640*/  LDS R25, [R6+0xc00] ;  /* 0x000c000006197984 */ /* 0x000fe20000000800 */
[----:B------:R-:W-:-:S03]  /*0650*/  FFMA R26, R26, R9, R27 ;  /* 0x000000091a1a7223 */ /* 0x000fc6000000001b */
[----:B------:R-:W0:Y:S01]  /*0660*/  LDS.128 R12, [R16+0x60] ;  /* 0x00006000100c7984 */ /* 0x000e220000000c00 */
[----:B-1----:R-:W-:-:S03]  /*0670*/  FFMA R9, R19, R10, R26 ;  /* 0x0000000a13097223 */ /* 0x002fc6000000001a */
[----:B------:R-:W1:Y:S01]  /*0680*/  LDS R19, [R6+0xd00] ;  /* 0x000d000006137984 */ /* 0x000e620000000800 */
[----:B--2---:R-:W-:-:S03]  /*0690*/  FFMA R9, R28, R11, R9 ;  /* 0x0000000b1c097223 */ /* 0x004fc60000000009 */
[----:B------:R-:W2:Y:S01]  /*06a0*/  LDS R26, [R6+0xd80] ;  /* 0x000d8000061a7984 */ /* 0x000ea20000000800 */
[----:B0-----:R-:W-:-:S03]  /*06b0*/  FFMA R27, R12, R25, R9 ;  /* 0x000000190c1b7223 */ /* 0x001fc60000000009 */
[----:B------:R-:W-:Y:S01]  /*06c0*/  LDS R25, [R6+0xe00] ;  /* 0x000e000006197984 */ /* 0x000fe20000000800 */
[----:B------:R-:W-:-:S03]  /*06d0*/  FFMA R28, R24, R13, R27 ;  /* 0x0000000d181c7223 */ /* 0x000fc6000000001b */
[----:B------:R-:W0:Y:S01]  /*06e0*/  LDS.128 R8, [R16+0x70] ;  /* 0x0000700010087984 */ /* 0x000e220000000c00 */
[----:B-1----:R-:W-:-:S03]  /*06f0*/  FFMA R19, R19, R14, R28 ;  /* 0x0000000e13137223 */ /* 0x002fc6000000001c */
[----:B------:R-:W1:Y:S01]  /*0700*/  LDS R24, [R6+0xe80] ;  /* 0x000e800006187984 */ /* 0x000e620000000800 */
[----:B--2---:R-:W-:-:S03]  /*0710*/  FFMA R15, R26, R15, R19 ;  /* 0x0000000f1a0f7223 */ /* 0x004fc60000000013 */
[----:B------:R-:W2:Y:S04]  /*0720*/  LDS R13, [R6+0xf00] ;  /* 0x000f0000060d7984 */ /* 0x000ea80000000800 */
[----:B------:R-:W3:Y:S01]  /*0730*/  LDS R12, [R6+0xf80] ;  /* 0x000f8000060c7984 */ /* 0x000ee20000000800 */
[----:B0-----:R-:W-:-:S04]  /*0740*/  FFMA R15, R8, R25, R15 ;  /* 0x00000019080f7223 */ /* 0x001fc8000000000f */
[----:B-1----:R-:W-:-:S04]  /*0750*/  FFMA R24, R24, R9, R15 ;  /* 0x0000000918187223 */ /* 0x002fc8000000000f */
[----:B--2---:R-:W-:-:S04]  /*0760*/  FFMA R13, R13, R10, R24 ;  /* 0x0000000a0d0d7223 */ /* 0x004fc80000000018 */
[----:B---3--:R-:W-:Y:S01]  /*0770*/  FFMA R19, R12, R11, R13 ;  /* 0x0000000b0c137223 */ /* 0x008fe2000000000d */
[----:B------:R-:W-:Y:S06]  /*0780*/  BAR.SYNC.DEFER_BLOCKING 0x0 ;  /* 0x0000000000007b1d */ /* 0x000fec0000010000 */
[----:B------:R-:W-:Y:S05]  /*0790*/  @!P0 BRA `(.L_x_1) ;  /* 0xfffffff800908947 */ /* 0x000fea000383ffff */
.L_x_0:
[----:B------:R-:W0:Y:S01]  /*07a0*/  LDC.64 R4, c[0x0][0x390] ;  /* 0x0000e400ff047b82 */ /* 0x000e220000000a00 */
[----:B------:R-:W-:Y:S02]  /*07b0*/  IADD3 R7, PT, PT, R3, UR4, RZ ;  /* 0x0000000403077c10 */ /* 0x000fe4000fffe0ff */
[----:B------:R-:W1:Y:S01]  /*07c0*/  F2I.S64.TRUNC R2, R19 ;  /* 0x0000001300027311 */ /* 0x000e62000020d900 */
[----:B------:R-:W-:-:S05]  /*07d0*/  IADD3 R20, PT, PT, R20, UR5, RZ ;  /* 0x0000000514147c10 */ /* 0x000fca000fffe0ff */
[----:B------:R-:W-:-:S04]  /*07e0*/  IMAD R7, R7, R0, R20 ;  /* 0x0000000007077224 */ /* 0x000fc800078e0214 */
[----:B0-----:R-:W-:-:S05]  /*07f0*/  IMAD.WIDE R4, R7, 0x8, R4 ;  /* 0x0000000807047825 */ /* 0x001fca00078e0204 */
[----:B-1----:R-:W-:Y:S01]  /*0800*/  STG.E.64 desc[UR10][R4.64], R2 ;  /* 0x0000000204007986 */ /* 0x002fe2000c101b0a */
[----:B------:R-:W-:Y:S05]  /*0810*/  EXIT ;  /* 0x000000000000794d */ /* 0x000fea0003800000 */
.L_x_2:
[----:B------:R-:W-:-:S00]  /*0820*/  BRA `(.L_x_2) ;  /* 0xfffffffc00fc7947 */ /* 0x000fc0000383ffff */
[----:B------:R-:W-:-:S00]  /*0830*/  NOP ;  /* 0x0000000000007918 */ /* 0x000fc00000000000 */
        /* <DEDUP_REMOVED lines=12> */
.L_x_3:


//--------------------- .nv.shared._Z3dotPKlS0_Pll --------------------------
	.section	.nv.shared._Z3dotPKlS0_Pll,"aw",@nobits
	.sectionflags	@""
	.align	4
.nv.shared._Z3dotPKlS0_Pll:
	.zero		9216


//--------------------- .nv.shared.reserved.0     --------------------------
	.section	.nv.shared.reserved.0,"aw",@nobits
	.weak		__nv_reservedSMEM_offset_0_alias
	.size		__nv_reservedSMEM_offset_0_alias, 0, 64
	.other		__nv_reservedSMEM_offset_0_alias,@"STO_CUDA_RESERVED_SHARED STV_DEFAULT"
__nv_reservedSMEM_offset_0_alias:
	.zero		0
	.zero		64


//--------------------- .nv.constant0._Z3dotPKlS0_Pll --------------------------
	.section	.nv.constant0._Z3dotPKlS0_Pll,"a",@progbits
	.sectionflags	@""
	.align	4
.nv.constant0._Z3dotPKlS0_Pll:
	.zero		928


//--------------------- SYMBOLS --------------------------

	.type		.nv.reservedSmem.offset0,@object
	.size		.nv.reservedSmem.offset0,0x4
	.type		.nv.reservedSmem.cap,@object
	.size		.nv.reservedSmem.cap,0x4
